//
// Generated by NVIDIA NVVM Compiler
//
// Compiler Build ID: CL-36424714
// Cuda compilation tools, release 13.0, V13.0.88
// Based on NVVM 20.0.0
//

.version 9.0
.target sm_100
.address_size 64

	// .globl	_Z9pull_iterP4edgePdS1_PiidS2_

.visible .entry _Z9pull_iterP4edgePdS1_PiidS2_(
	.param .u64 .ptr .align 1 _Z9pull_iterP4edgePdS1_PiidS2__param_0,
	.param .u64 .ptr .align 1 _Z9pull_iterP4edgePdS1_PiidS2__param_1,
	.param .u64 .ptr .align 1 _Z9pull_iterP4edgePdS1_PiidS2__param_2,
	.param .u64 .ptr .align 1 _Z9pull_iterP4edgePdS1_PiidS2__param_3,
	.param .u32 _Z9pull_iterP4edgePdS1_PiidS2__param_4,
	.param .f64 _Z9pull_iterP4edgePdS1_PiidS2__param_5,
	.param .u64 .ptr .align 1 _Z9pull_iterP4edgePdS1_PiidS2__param_6
)
{
	.reg .pred 	%p<3>;
	.reg .b32 	%r<12>;
	.reg .b64 	%rd<21>;
	.reg .b64 	%fd<17>;

	ld.param.u64 	%rd4, [_Z9pull_iterP4edgePdS1_PiidS2__param_0];
	ld.param.u64 	%rd5, [_Z9pull_iterP4edgePdS1_PiidS2__param_1];
	ld.param.u64 	%rd7, [_Z9pull_iterP4edgePdS1_PiidS2__param_2];
	ld.param.u64 	%rd6, [_Z9pull_iterP4edgePdS1_PiidS2__param_3];
	ld.param.u32 	%r5, [_Z9pull_iterP4edgePdS1_PiidS2__param_4];
	ld.param.f64 	%fd6, [_Z9pull_iterP4edgePdS1_PiidS2__param_5];
	ld.param.u64 	%rd8, [_Z9pull_iterP4edgePdS1_PiidS2__param_6];
	cvta.to.global.u64 	%rd9, %rd7;
	cvta.to.global.u64 	%rd10, %rd8;
	mov.u32 	%r6, %tid.x;
	mov.u32 	%r7, %ctaid.x;
	mov.u32 	%r8, %ntid.x;
	mad.lo.s32 	%r1, %r7, %r8, %r6;
	mul.wide.s32 	%rd11, %r1, 4;
	add.s64 	%rd12, %rd10, %rd11;
	ld.global.u32 	%r11, [%rd12];
	setp.gt.s32 	%p1, %r11, -1;
	mul.wide.s32 	%rd13, %r1, 8;
	add.s64 	%rd1, %rd9, %rd13;
	@%p1 bra 	$L__BB0_2;
	ld.global.f64 	%fd16, [%rd1];
	bra.uni 	$L__BB0_4;
$L__BB0_2:
	ld.global.f64 	%fd16, [%rd1];
	cvta.to.global.u64 	%rd2, %rd4;
	cvta.to.global.u64 	%rd3, %rd5;
$L__BB0_3:
	mul.wide.u32 	%rd14, %r11, 8;
	add.s64 	%rd15, %rd2, %rd14;
	ld.global.u32 	%r9, [%rd15+4];
	mul.wide.s32 	%rd16, %r9, 8;
	add.s64 	%rd17, %rd3, %rd16;
	ld.global.f64 	%fd7, [%rd17];
	add.f64 	%fd16, %fd7, %fd16;
	st.global.f64 	[%rd1], %fd16;
	ld.global.u32 	%r11, [%rd15];
	setp.gt.s32 	%p2, %r11, -1;
	@%p2 bra 	$L__BB0_3;
$L__BB0_4:
	cvta.to.global.u64 	%rd18, %rd6;
	mov.f64 	%fd8, 0d3FF0000000000000;
	sub.f64 	%fd9, %fd8, %fd6;
	cvt.rn.f64.s32 	%fd10, %r5;
	div.rn.f64 	%fd11, %fd9, %fd10;
	fma.rn.f64 	%fd12, %fd6, %fd16, %fd11;
	add.s64 	%rd20, %rd18, %rd11;
	ld.global.u32 	%r10, [%rd20];
	cvt.rn.f64.s32 	%fd13, %r10;
	div.rn.f64 	%fd14, %fd12, %fd13;
	st.global.f64 	[%rd1], %fd14;
	ret;

}
	// .globl	_Z11swap_resultPdS_i
.visible .entry _Z11swap_resultPdS_i(
	.param .u64 .ptr .align 1 _Z11swap_resultPdS_i_param_0,
	.param .u64 .ptr .align 1 _Z11swap_resultPdS_i_param_1,
	.param .u32 _Z11swap_resultPdS_i_param_2
)
{
	.reg .b32 	%r<5>;
	.reg .b64 	%rd<9>;
	.reg .b64 	%fd<2>;

	ld.param.u64 	%rd1, [_Z11swap_resultPdS_i_param_0];
	ld.param.u64 	%rd2, [_Z11swap_resultPdS_i_param_1];
	cvta.to.global.u64 	%rd3, %rd1;
	cvta.to.global.u64 	%rd4, %rd2;
	mov.u32 	%r1, %tid.x;
	mov.u32 	%r2, %ctaid.x;
	mov.u32 	%r3, %ntid.x;
	mad.lo.s32 	%r4, %r2, %r3, %r1;
	mul.wide.s32 	%rd5, %r4, 8;
	add.s64 	%rd6, %rd4, %rd5;
	ld.global.f64 	%fd1, [%rd6];
	add.s64 	%rd7, %rd3, %rd5;
	st.global.f64 	[%rd7], %fd1;
	mov.b64 	%rd8, 0;
	st.global.u64 	[%rd6], %rd8;
	ret;

}


// ===== COMPILED SASS (sm_100) =====

	.target	sm_100

	.elftype	@"ET_EXEC"


//--------------------- .note.nv.tkinfo           --------------------------
	.section	.note.nv.tkinfo,"",@"SHT_NOTE"
	.sectionflags	@"SHF_NOTE_NV_TKINFO"
	.tkinfo
        /*0018*/ 	.word	0x00000002
        /*0030*/ 	.string	""
        /*0030*/ 	.string	"ptxas"
        /*0030*/ 	.string	"Cuda compilation tools, release 13.0, V13.0.88"
        /*0030*/ 	.string	"Build cuda_13.0.r13.0/compiler.36424714_0"
        /*0030*/ 	.string	"-arch sm_100 -m 64 "



//--------------------- .note.nv.cuinfo           --------------------------
	.section	.note.nv.cuinfo,"",@"SHT_NOTE"
	.sectionflags	@"SHF_NOTE_NV_CUINFO"
        /*0018*/ 	.short	0x0002
        /*001a*/ 	.short	0x0064
        /*001c*/ 	.short	0x0082
	.zero		2


//--------------------- .nv.info                  --------------------------
	.section	.nv.info,"",@"SHT_CUDA_INFO"
	.align	4


	//----- nvinfo : EIATTR_REGCOUNT
	.align		4
        /*0000*/ 	.byte	0x04, 0x2f
        /*0002*/ 	.short	(.L_1 - .L_0)
	.align		4
.L_0:
        /*0004*/ 	.word	index@(_Z9pull_iterP4edgePdS1_PiidS2_)
        /*0008*/ 	.word	0x0000001c


	//----- nvinfo : EIATTR_FRAME_SIZE
	.align		4
.L_1:
        /*000c*/ 	.byte	0x04, 0x11
        /*000e*/ 	.short	(.L_3 - .L_2)
	.align		4
.L_2:
        /*0010*/ 	.word	index@($__internal_0_$__cuda_sm20_div_rn_f64_full)
        /*0014*/ 	.word	0x00000000


	//----- nvinfo : EIATTR_FRAME_SIZE
	.align		4
.L_3:
        /*0018*/ 	.byte	0x04, 0x11
        /*001a*/ 	.short	(.L_5 - .L_4)
	.align		4
.L_4:
        /*001c*/ 	.word	index@(_Z9pull_iterP4edgePdS1_PiidS2_)
        /*0020*/ 	.word	0x00000000


	//----- nvinfo : EIATTR_REGCOUNT
	.align		4
.L_5:
        /*0024*/ 	.byte	0x04, 0x2f
        /*0026*/ 	.short	(.L_7 - .L_6)
	.align		4
.L_6:
        /*0028*/ 	.word	index@(_Z11swap_resultPdS_i)
        /*002c*/ 	.word	0x0000000c


	//----- nvinfo : EIATTR_FRAME_SIZE
	.align		4
.L_7:
        /*0030*/ 	.byte	0x04, 0x11
        /*0032*/ 	.short	(.L_9 - .L_8)
	.align		4
.L_8:
        /*0034*/ 	.word	index@(_Z11swap_resultPdS_i)
        /*0038*/ 	.word	0x00000000


	//----- nvinfo : EIATTR_MIN_STACK_SIZE
	.align		4
.L_9:
        /*003c*/ 	.byte	0x04, 0x12
        /*003e*/ 	.short	(.L_11 - .L_10)
	.align		4
.L_10:
        /*0040*/ 	.word	index@(_Z11swap_resultPdS_i)
        /*0044*/ 	.word	0x00000000


	//----- nvinfo : EIATTR_MIN_STACK_SIZE
	.align		4
.L_11:
        /*0048*/ 	.byte	0x04, 0x12
        /*004a*/ 	.short	(.L_13 - .L_12)
	.align		4
.L_12:
        /*004c*/ 	.word	index@(_Z9pull_iterP4edgePdS1_PiidS2_)
        /*0050*/ 	.word	0x00000000
.L_13:


//--------------------- .nv.compat                --------------------------
	.section	.nv.compat,"",@"SHT_CUDA_COMPAT_INFO"
	.align	4
        /*0000*/ 	.byte	0x02, 0x09, 0x00, 0x00, 0x02, 0x02, 0x01, 0x00, 0x02, 0x05, 0x05, 0x00, 0x03, 0x07, 0x01, 0x01
        /*0010*/ 	.byte	0x02, 0x03, 0x00, 0x00, 0x02, 0x06, 0x01, 0x00, 0x04, 0x0b, 0x08, 0x00, 0x01, 0x00, 0x00, 0x00
        /*0020*/ 	.byte	0x00, 0x00, 0x00, 0x00


//--------------------- .nv.info._Z11swap_resultPdS_i --------------------------
	.section	.nv.info._Z11swap_resultPdS_i,"",@"SHT_CUDA_INFO"
	.sectionflags	@""
	.align	4


	//----- nvinfo : EIATTR_CUDA_API_VERSION
	.align		4
        /*0000*/ 	.byte	0x04, 0x37
        /*0002*/ 	.short	(.L_15 - .L_14)
.L_14:
        /*0004*/ 	.word	0x00000082


	//----- nvinfo : EIATTR_KPARAM_INFO
	.align		4
.L_15:
        /*0008*/ 	.byte	0x04, 0x17
        /*000a*/ 	.short	(.L_17 - .L_16)
.L_16:
        /*000c*/ 	.word	0x00000000
        /*0010*/ 	.short	0x0002
        /*0012*/ 	.short	0x0010
        /*0014*/ 	.byte	0x00, 0xf0, 0x11, 0x00


	//----- nvinfo : EIATTR_KPARAM_INFO
	.align		4
.L_17:
        /*0018*/ 	.byte	0x04, 0x17
        /*001a*/ 	.short	(.L_19 - .L_18)
.L_18:
        /*001c*/ 	.word	0x00000000
        /*0020*/ 	.short	0x0001
        /*0022*/ 	.short	0x0008
        /*0024*/ 	.byte	0x00, 0xf5, 0x21, 0x00


	//----- nvinfo : EIATTR_KPARAM_INFO
	.align		4
.L_19:
        /*0028*/ 	.byte	0x04, 0x17
        /*002a*/ 	.short	(.L_21 - .L_20)
.L_20:
        /*002c*/ 	.word	0x00000000
        /*0030*/ 	.short	0x0000
        /*0032*/ 	.short	0x0000
        /*0034*/ 	.byte	0x00, 0xf5, 0x21, 0x00


	//----- nvinfo : EIATTR_SPARSE_MMA_MASK
	.align		4
.L_21:
        /*0038*/ 	.byte	0x03, 0x50
        /*003a*/ 	.short	0x0000


	//----- nvinfo : EIATTR_MAXREG_COUNT
	.align		4
        /*003c*/ 	.byte	0x03, 0x1b
        /*003e*/ 	.short	0x00ff


	//----- nvinfo : EIATTR_MERCURY_ISA_VERSION
	.align		4
        /*0040*/ 	.byte	0x03, 0x5f
        /*0042*/ 	.short	0x0101


	//----- nvinfo : EIATTR_VRC_CTA_INIT_COUNT
	.align		4
        /*0044*/ 	.byte	0x02, 0x4a
	.zero		1
	.zero		1


	//----- nvinfo : EIATTR_EXIT_INSTR_OFFSETS
	.align		4
        /*0048*/ 	.byte	0x04, 0x1c
        /*004a*/ 	.short	(.L_23 - .L_22)


	//   ....[0]....
.L_22:
        /*004c*/ 	.word	0x000000d0


	//----- nvinfo : EIATTR_CBANK_PARAM_SIZE
	.align		4
.L_23:
        /*0050*/ 	.byte	0x03, 0x19
        /*0052*/ 	.short	0x0014


	//----- nvinfo : EIATTR_PARAM_CBANK
	.align		4
        /*0054*/ 	.byte	0x04, 0x0a
        /*0056*/ 	.short	(.L_25 - .L_24)
	.align		4
.L_24:
        /*0058*/ 	.word	index@(.nv.constant0._Z11swap_resultPdS_i)
        /*005c*/ 	.short	0x0380
        /*005e*/ 	.short	0x0014


	//----- nvinfo : EIATTR_SW_WAR
	.align		4
.L_25:
        /*0060*/ 	.byte	0x04, 0x36
        /*0062*/ 	.short	(.L_27 - .L_26)
.L_26:
        /*0064*/ 	.word	0x00000008
.L_27:


//--------------------- .nv.info._Z9pull_iterP4edgePdS1_PiidS2_ --------------------------
	.section	.nv.info._Z9pull_iterP4edgePdS1_PiidS2_,"",@"SHT_CUDA_INFO"
	.sectionflags	@""
	.align	4


	//----- nvinfo : EIATTR_CUDA_API_VERSION
	.align		4
        /*0000*/ 	.byte	0x04, 0x37
        /*0002*/ 	.short	(.L_29 - .L_28)
.L_28:
        /*0004*/ 	.word	0x00000082


	//----- nvinfo : EIATTR_KPARAM_INFO
	.align		4
.L_29:
        /*0008*/ 	.byte	0x04, 0x17
        /*000a*/ 	.short	(.L_31 - .L_30)
.L_30:
        /*000c*/ 	.word	0x00000000
        /*0010*/ 	.short	0x0006
        /*0012*/ 	.short	0x0030
        /*0014*/ 	.byte	0x00, 0xf5, 0x21, 0x00


	//----- nvinfo : EIATTR_KPARAM_INFO
	.align		4
.L_31:
        /*0018*/ 	.byte	0x04, 0x17
        /*001a*/ 	.short	(.L_33 - .L_32)
.L_32:
        /*001c*/ 	.word	0x00000000
        /*0020*/ 	.short	0x0005
        /*0022*/ 	.short	0x0028
        /*0024*/ 	.byte	0x00, 0xf0, 0x21, 0x00


	//----- nvinfo : EIATTR_KPARAM_INFO
	.align		4
.L_33:
        /*0028*/ 	.byte	0x04, 0x17
        /*002a*/ 	.short	(.L_35 - .L_34)
.L_34:
        /*002c*/ 	.word	0x00000000
        /*0030*/ 	.short	0x0004
        /*0032*/ 	.short	0x0020
        /*0034*/ 	.byte	0x00, 0xf0, 0x11, 0x00


	//----- nvinfo : EIATTR_KPARAM_INFO
	.align		4
.L_35:
        /*0038*/ 	.byte	0x04, 0x17
        /*003a*/ 	.short	(.L_37 - .L_36)
.L_36:
        /*003c*/ 	.word	0x00000000
        /*0040*/ 	.short	0x0003
        /*0042*/ 	.short	0x0018
        /*0044*/ 	.byte	0x00, 0xf5, 0x21, 0x00


	//----- nvinfo : EIATTR_KPARAM_INFO
	.align		4
.L_37:
        /*0048*/ 	.byte	0x04, 0x17
        /*004a*/ 	.short	(.L_39 - .L_38)
.L_38:
        /*004c*/ 	.word	0x00000000
        /*0050*/ 	.short	0x0002
        /*0052*/ 	.short	0x0010
        /*0054*/ 	.byte	0x00, 0xf5, 0x21, 0x00


	//----- nvinfo : EIATTR_KPARAM_INFO
	.align		4
.L_39:
        /*0058*/ 	.byte	0x04, 0x17
        /*005a*/ 	.short	(.L_41 - .L_40)
.L_40:
        /*005c*/ 	.word	0x00000000
        /*0060*/ 	.short	0x0001
        /*0062*/ 	.short	0x0008
        /*0064*/ 	.byte	0x00, 0xf5, 0x21, 0x00


	//----- nvinfo : EIATTR_KPARAM_INFO
	.align		4
.L_41:
        /*0068*/ 	.byte	0x04, 0x17
        /*006a*/ 	.short	(.L_43 - .L_42)
.L_42:
        /*006c*/ 	.word	0x00000000
        /*0070*/ 	.short	0x0000
        /*0072*/ 	.short	0x0000
        /*0074*/ 	.byte	0x00, 0xf5, 0x21, 0x00


	//----- nvinfo : EIATTR_SPARSE_MMA_MASK
	.align		4
.L_43:
        /*0078*/ 	.byte	0x03, 0x50
        /*007a*/ 	.short	0x0000


	//----- nvinfo : EIATTR_MAXREG_COUNT
	.align		4
        /*007c*/ 	.byte	0x03, 0x1b
        /*007e*/ 	.short	0x00ff


	//----- nvinfo : EIATTR_MERCURY_ISA_VERSION
	.align		4
        /*0080*/ 	.byte	0x03, 0x5f
        /*0082*/ 	.short	0x0101


	//----- nvinfo : EIATTR_VRC_CTA_INIT_COUNT
	.align		4
        /*0084*/ 	.byte	0x02, 0x4a
	.zero		1
	.zero		1


	//----- nvinfo : EIATTR_EXIT_INSTR_OFFSETS
	.align		4
        /*0088*/ 	.byte	0x04, 0x1c
        /*008a*/ 	.short	(.L_45 - .L_44)


	//   ....[0]....
.L_44:
        /*008c*/ 	.word	0x00000520


	//----- nvinfo : EIATTR_CRS_STACK_SIZE
	.align		4
.L_45:
        /*0090*/ 	.byte	0x04, 0x1e
        /*0092*/ 	.short	(.L_47 - .L_46)
.L_46:
        /*0094*/ 	.word	0x00000000


	//----- nvinfo : EIATTR_CBANK_PARAM_SIZE
	.align		4
.L_47:
        /*0098*/ 	.byte	0x03, 0x19
        /*009a*/ 	.short	0x0038


	//----- nvinfo : EIATTR_PARAM_CBANK
	.align		4
        /*009c*/ 	.byte	0x04, 0x0a
        /*009e*/ 	.short	(.L_49 - .L_48)
	.align		4
.L_48:
        /*00a0*/ 	.word	index@(.nv.constant0._Z9pull_iterP4edgePdS1_PiidS2_)
        /*00a4*/ 	.short	0x0380
        /*00a6*/ 	.short	0x0038


	//----- nvinfo : EIATTR_SW_WAR
	.align		4
.L_49:
        /*00a8*/ 	.byte	0x04, 0x36
        /*00aa*/ 	.short	(.L_51 - .L_50)
.L_50:
        /*00ac*/ 	.word	0x00000008
.L_51:


//--------------------- .nv.callgraph             --------------------------
	.section	.nv.callgraph,"",@"SHT_CUDA_CALLGRAPH"
	.align	4
	.sectionentsize	8
	.align		4
        /*0000*/ 	.word	0x00000000
	.align		4
        /*0004*/ 	.word	0xffffffff
	.align		4
        /*0008*/ 	.word	0x00000000
	.align		4
        /*000c*/ 	.word	0xfffffffe
	.align		4
        /*0010*/ 	.word	0x00000000
	.align		4
        /*0014*/ 	.word	0xfffffffd
	.align		4
        /*0018*/ 	.word	0x00000000
	.align		4
        /*001c*/ 	.word	0xfffffffc


//--------------------- .text._Z11swap_resultPdS_i --------------------------
	.section	.text._Z11swap_resultPdS_i,"ax",@progbits
	.align	128
        .global         _Z11swap_resultPdS_i
        .type           _Z11swap_resultPdS_i,@function
        .size           _Z11swap_resultPdS_i,(.L_x_15 - _Z11swap_resultPdS_i)
        .other          _Z11swap_resultPdS_i,@"STO_CUDA_ENTRY STV_DEFAULT"
_Z11swap_resultPdS_i:
.text._Z11swap_resultPdS_i:
[----:B------:R-:W-:Y:S01]  /*0000*/  LDC R1, c[0x0][0x37c] ;  /* 0x0000df00ff017b82 */ /* 0x000fe20000000800 */
[----:B------:R-:W0:Y:S07]  /*0010*/  S2R R9, SR_TID.X ;  /* 0x0000000000097919 */ /* 0x000e2e0000002100 */
[----:B------:R-:W0:Y:S01]  /*0020*/  S2UR UR6, SR_CTAID.X ;  /* 0x00000000000679c3 */ /* 0x000e220000002500 */
[----:B------:R-:W1:Y:S07]  /*0030*/  LDCU.64 UR4, c[0x0][0x358] ;  /* 0x00006b00ff0477ac */ /* 0x000e6e0008000a00 */
[----:B------:R-:W0:Y:S08]  /*0040*/  LDC R0, c[0x0][0x360] ;  /* 0x0000d800ff007b82 */ /* 0x000e300000000800 */
[----:B------:R-:W2:Y:S08]  /*0050*/  LDC.64 R2, c[0x0][0x388] ;  /* 0x0000e200ff027b82 */ /* 0x000eb00000000a00 */
[----:B------:R-:W3:Y:S01]  /*0060*/  LDC.64 R6, c[0x0][0x380] ;  /* 0x0000e000ff067b82 */ /* 0x000ee20000000a00 */
[----:B0-----:R-:W-:-:S04]  /*0070*/  IMAD R9, R0, UR6, R9 ;  /* 0x0000000600097c24 */ /* 0x001fc8000f8e0209 */
[----:B--2---:R-:W-:-:S05]  /*0080*/  IMAD.WIDE R2, R9, 0x8, R2 ;  /* 0x0000000809027825 */ /* 0x004fca00078e0202 */
[----:B-1----:R-:W2:Y:S01]  /*0090*/  LDG.E.64 R4, desc[UR4][R2.64] ;  /* 0x0000000402047981 */ /* 0x002ea2000c1e1b00 */
[----:B---3--:R-:W-:-:S05]  /*00a0*/  IMAD.WIDE R6, R9, 0x8, R6 ;  /* 0x0000000809067825 */ /* 0x008fca00078e0206 */
[----:B--2---:R-:W-:Y:S04]  /*00b0*/  STG.E.64 desc[UR4][R6.64], R4 ;  /* 0x0000000406007986 */ /* 0x004fe8000c101b04 */
[----:B------:R-:W-:Y:S01]  /*00c0*/  STG.E.64 desc[UR4][R2.64], RZ ;  /* 0x000000ff02007986 */ /* 0x000fe2000c101b04 */
[----:B------:R-:W-:Y:S05]  /*00d0*/  EXIT ;  /* 0x000000000000794d */ /* 0x000fea0003800000 */
.L_x_0:
[----:B------:R-:W-:-:S00]  /*00e0*/  BRA `(.L_x_0) ;  /* 0xfffffffc00fc7947 */ /* 0x000fc0000383ffff */
[----:B------:R-:W-:-:S00]  /*00f0*/  NOP ;  /* 0x0000000000007918 */ /* 0x000fc00000000000 */
        /* <DEDUP_REMOVED lines=8> */
.L_x_15:


//--------------------- .text._Z9pull_iterP4edgePdS1_PiidS2_ --------------------------
	.section	.text._Z9pull_iterP4edgePdS1_PiidS2_,"ax",@progbits
	.align	128
        .global         _Z9pull_iterP4edgePdS1_PiidS2_
        .type           _Z9pull_iterP4edgePdS1_PiidS2_,@function
        .size           _Z9pull_iterP4edgePdS1_PiidS2_,(.L_x_14 - _Z9pull_iterP4edgePdS1_PiidS2_)
        .other          _Z9pull_iterP4edgePdS1_PiidS2_,@"STO_CUDA_ENTRY STV_DEFAULT"
_Z9pull_iterP4edgePdS1_PiidS2_:
.text._Z9pull_iterP4edgePdS1_PiidS2_:
[----:B------:R-:W-:Y:S01]  /*0000*/  LDC R1, c[0x0][0x37c] ;  /* 0x0000df00ff017b82 */ /* 0x000fe20000000800 */
[----:B------:R-:W0:Y:S07]  /*0010*/  S2R R0, SR_TID.X ;  /* 0x0000000000007919 */ /* 0x000e2e0000002100 */
[----:B------:R-:W0:Y:S01]  /*0020*/  S2UR UR6, SR_CTAID.X ;  /* 0x00000000000679c3 */ /* 0x000e220000002500 */
[----:B------:R-:W1:Y:S07]  /*0030*/  LDCU.64 UR4, c[0x0][0x358] ;  /* 0x00006b00ff0477ac */ /* 0x000e6e0008000a00 */
[----:B------:R-:W0:Y:S08]  /*0040*/  LDC R5, c[0x0][0x360] ;  /* 0x0000d800ff057b82 */ /* 0x000e300000000800 */
[----:B------:R-:W2:Y:S01]  /*0050*/  LDC.64 R2, c[0x0][0x3b0] ;  /* 0x0000ec00ff027b82 */ /* 0x000ea20000000a00 */
[----:B0-----:R-:W-:-:S07]  /*0060*/  IMAD R0, R5, UR6, R0 ;  /* 0x0000000605007c24 */ /* 0x001fce000f8e0200 */
[----:B------:R-:W0:Y:S01]  /*0070*/  LDC.64 R4, c[0x0][0x390] ;  /* 0x0000e400ff047b82 */ /* 0x000e220000000a00 */
[----:B--2---:R-:W-:-:S05]  /*0080*/  IMAD.WIDE R2, R0, 0x4, R2 ;  /* 0x0000000400027825 */ /* 0x004fca00078e0202 */
[----:B-1----:R-:W2:Y:S01]  /*0090*/  LDG.E R11, desc[UR4][R2.64] ;  /* 0x00000004020b7981 */ /* 0x002ea2000c1e1900 */
[----:B------:R-:W-:Y:S01]  /*00a0*/  BSSY.RECONVERGENT B0, `(.L_x_1) ;  /* 0x0000012000007945 */ /* 0x000fe20003800200 */
[----:B0-----:R-:W-:Y:S01]  /*00b0*/  IMAD.WIDE R4, R0, 0x8, R4 ;  /* 0x0000000800047825 */ /* 0x001fe200078e0204 */
[----:B--2---:R-:W-:-:S13]  /*00c0*/  ISETP.GT.AND P0, PT, R11, -0x1, PT ;  /* 0xffffffff0b00780c */ /* 0x004fda0003f04270 */
[----:B------:R-:W-:Y:S05]  /*00d0*/  @P0 BRA `(.L_x_2) ;  /* 0x0000000000080947 */ /* 0x000fea0003800000 */
[----:B------:R1:W5:Y:S01]  /*00e0*/  LDG.E.64 R6, desc[UR4][R4.64] ;  /* 0x0000000404067981 */ /* 0x000362000c1e1b00 */
[----:B------:R-:W-:Y:S05]  /*00f0*/  BRA `(.L_x_3) ;  /* 0x0000000000307947 */ /* 0x000fea0003800000 */
.L_x_2:
[----:B------:R0:W5:Y:S02]  /*0100*/  LDG.E.64 R6, desc[UR4][R4.64] ;  /* 0x0000000404067981 */ /* 0x000164000c1e1b00 */
.L_x_4:
[----:B------:R-:W1:Y:S08]  /*0110*/  LDC.64 R2, c[0x0][0x380] ;  /* 0x0000e000ff027b82 */ /* 0x000e700000000a00 */
[----:B------:R-:W2:Y:S01]  /*0120*/  LDC.64 R8, c[0x0][0x388] ;  /* 0x0000e200ff087b82 */ /* 0x000ea20000000a00 */
[----:B-1----:R-:W-:-:S05]  /*0130*/  IMAD.WIDE.U32 R2, R11, 0x8, R2 ;  /* 0x000000080b027825 */ /* 0x002fca00078e0002 */
[----:B------:R-:W2:Y:S02]  /*0140*/  LDG.E R11, desc[UR4][R2.64+0x4] ;  /* 0x00000404020b7981 */ /* 0x000ea4000c1e1900 */
[----:B--2---:R-:W-:-:S06]  /*0150*/  IMAD.WIDE R8, R11, 0x8, R8 ;  /* 0x000000080b087825 */ /* 0x004fcc00078e0208 */
[----:B------:R-:W2:Y:S02]  /*0160*/  LDG.E.64 R8, desc[UR4][R8.64] ;  /* 0x0000000408087981 */ /* 0x000ea4000c1e1b00 */
[----:B--2--5:R-:W-:-:S07]  /*0170*/  DADD R6, R8, R6 ;  /* 0x0000000008067229 */ /* 0x024fce0000000006 */
[----:B------:R1:W-:Y:S04]  /*0180*/  STG.E.64 desc[UR4][R4.64], R6 ;  /* 0x0000000604007986 */ /* 0x0003e8000c101b04 */
[----:B------:R-:W2:Y:S02]  /*0190*/  LDG.E R11, desc[UR4][R2.64] ;  /* 0x00000004020b7981 */ /* 0x000ea4000c1e1900 */
[----:B--2---:R-:W-:-:S13]  /*01a0*/  ISETP.GT.AND P0, PT, R11, -0x1, PT ;  /* 0xffffffff0b00780c */ /* 0x004fda0003f04270 */
[----:B-1----:R-:W-:Y:S05]  /*01b0*/  @P0 BRA `(.L_x_4) ;  /* 0xfffffffc00d40947 */ /* 0x002fea000383ffff */
.L_x_3:
[----:B------:R-:W-:Y:S05]  /*01c0*/  BSYNC.RECONVERGENT B0 ;  /* 0x0000000000007941 */ /* 0x000fea0003800200 */
.L_x_1:
[----:B------:R-:W2:Y:S01]  /*01d0*/  LDCU UR6, c[0x0][0x3a0] ;  /* 0x00007400ff0677ac */ /* 0x000ea20008000800 */
[----:B------:R-:W-:Y:S01]  /*01e0*/  IMAD.MOV.U32 R2, RZ, RZ, 0x1 ;  /* 0x00000001ff027424 */ /* 0x000fe200078e00ff */
[----:B------:R-:W3:Y:S01]  /*01f0*/  LDC.64 R14, c[0x0][0x3a8] ;  /* 0x0000ea00ff0e7b82 */ /* 0x000ee20000000a00 */
[----:B--2---:R-:W2:Y:S08]  /*0200*/  I2F.F64 R8, UR6 ;  /* 0x0000000600087d12 */ /* 0x004eb00008201c00 */
[----:B--2---:R-:W2:Y:S02]  /*0210*/  MUFU.RCP64H R3, R9 ;  /* 0x0000000900037308 */ /* 0x004ea40000001800 */
[----:B--2---:R-:W-:-:S08]  /*0220*/  DFMA R10, -R8, R2, 1 ;  /* 0x3ff00000080a742b */ /* 0x004fd00000000102 */
[----:B------:R-:W-:-:S08]  /*0230*/  DFMA R10, R10, R10, R10 ;  /* 0x0000000a0a0a722b */ /* 0x000fd0000000000a */
[----:B------:R-:W-:Y:S02]  /*0240*/  DFMA R2, R2, R10, R2 ;  /* 0x0000000a0202722b */ /* 0x000fe40000000002 */
[----:B---3--:R-:W-:-:S06]  /*0250*/  DADD R10, -R14, 1 ;  /* 0x3ff000000e0a7429 */ /* 0x008fcc0000000100 */
[----:B------:R-:W-:-:S04]  /*0260*/  DFMA R12, -R8, R2, 1 ;  /* 0x3ff00000080c742b */ /* 0x000fc80000000102 */
[----:B------:R-:W-:-:S04]  /*0270*/  FSETP.GEU.AND P1, PT, |R11|, 6.5827683646048100446e-37, PT ;  /* 0x036000000b00780b */ /* 0x000fc80003f2e200 */
[----:B------:R-:W-:-:S08]  /*0280*/  DFMA R2, R2, R12, R2 ;  /* 0x0000000c0202722b */ /* 0x000fd00000000002 */
[----:B------:R-:W-:-:S08]  /*0290*/  DMUL R12, R10, R2 ;  /* 0x000000020a0c7228 */ /* 0x000fd00000000000 */
[----:B------:R-:W-:-:S08]  /*02a0*/  DFMA R14, -R8, R12, R10 ;  /* 0x0000000c080e722b */ /* 0x000fd0000000010a */
[----:B------:R-:W-:-:S10]  /*02b0*/  DFMA R2, R2, R14, R12 ;  /* 0x0000000e0202722b */ /* 0x000fd4000000000c */
[----:B------:R-:W-:-:S05]  /*02c0*/  FFMA R12, RZ, R9, R3 ;  /* 0x00000009ff0c7223 */ /* 0x000fca0000000003 */
[----:B------:R-:W-:-:S13]  /*02d0*/  FSETP.GT.AND P0, PT, |R12|, 1.469367938527859385e-39, PT ;  /* 0x001000000c00780b */ /* 0x000fda0003f04200 */
[----:B------:R-:W-:Y:S05]  /*02e0*/  @P0 BRA P1, `(.L_x_5) ;  /* 0x0000000000180947 */ /* 0x000fea0000800000 */
[----:B------:R-:W-:Y:S01]  /*02f0*/  IMAD.MOV.U32 R12, RZ, RZ, R10 ;  /* 0x000000ffff0c7224 */ /* 0x000fe200078e000a */
[----:B------:R-:W-:Y:S01]  /*0300*/  MOV R14, 0x350 ;  /* 0x00000350000e7802 */ /* 0x000fe20000000f00 */
[----:B------:R-:W-:Y:S02]  /*0310*/  IMAD.MOV.U32 R13, RZ, RZ, R11 ;  /* 0x000000ffff0d7224 */ /* 0x000fe400078e000b */
[----:B------:R-:W-:Y:S02]  /*0320*/  IMAD.MOV.U32 R10, RZ, RZ, R8 ;  /* 0x000000ffff0a7224 */ /* 0x000fe400078e0008 */
[----:B------:R-:W-:-:S07]  /*0330*/  IMAD.MOV.U32 R11, RZ, RZ, R9 ;  /* 0x000000ffff0b7224 */ /* 0x000fce00078e0009 */
[----:B01---5:R-:W-:Y:S05]  /*0340*/  CALL.REL.NOINC `($__internal_0_$__cuda_sm20_div_rn_f64_full) ;  /* 0x0000000000787944 */ /* 0x023fea0003c00000 */
.L_x_5:
[----:B------:R-:W2:Y:S01]  /*0350*/  LDC.64 R10, c[0x0][0x398] ;  /* 0x0000e600ff0a7b82 */ /* 0x000ea20000000a00 */
[----:B------:R-:W-:Y:S01]  /*0360*/  IMAD.MOV.U32 R12, RZ, RZ, 0x1 ;  /* 0x00000001ff0c7424 */ /* 0x000fe200078e00ff */
[----:B------:R-:W3:Y:S01]  /*0370*/  LDCU.64 UR6, c[0x0][0x3a8] ;  /* 0x00007500ff0677ac */ /* 0x000ee20008000a00 */
[----:B--2---:R-:W-:-:S05]  /*0380*/  IMAD.WIDE R10, R0, 0x4, R10 ;  /* 0x00000004000a7825 */ /* 0x004fca00078e020a */
[----:B------:R-:W2:Y:S01]  /*0390*/  LDG.E R8, desc[UR4][R10.64] ;  /* 0x000000040a087981 */ /* 0x000ea2000c1e1900 */
[----:B---3-5:R-:W-:Y:S01]  /*03a0*/  DFMA R16, R6, UR6, R2 ;  /* 0x0000000606107c2b */ /* 0x028fe20008000002 */
[----:B------:R-:W-:Y:S09]  /*03b0*/  BSSY.RECONVERGENT B0, `(.L_x_6) ;  /* 0x0000015000007945 */ /* 0x000ff20003800200 */
[----:B------:R-:W-:Y:S01]  /*03c0*/  FSETP.GEU.AND P1, PT, |R17|, 6.5827683646048100446e-37, PT ;  /* 0x036000001100780b */ /* 0x000fe20003f2e200 */
[----:B--2---:R-:W2:Y:S08]  /*03d0*/  I2F.F64 R8, R8 ;  /* 0x0000000800087312 */ /* 0x004eb00000201c00 */
[----:B--2---:R-:W2:Y:S02]  /*03e0*/  MUFU.RCP64H R13, R9 ;  /* 0x00000009000d7308 */ /* 0x004ea40000001800 */
[----:B--2---:R-:W-:-:S08]  /*03f0*/  DFMA R14, -R8, R12, 1 ;  /* 0x3ff00000080e742b */ /* 0x004fd0000000010c */
[----:B------:R-:W-:-:S08]  /*0400*/  DFMA R14, R14, R14, R14 ;  /* 0x0000000e0e0e722b */ /* 0x000fd0000000000e */
[----:B------:R-:W-:-:S08]  /*0410*/  DFMA R14, R12, R14, R12 ;  /* 0x0000000e0c0e722b */ /* 0x000fd0000000000c */
[----:B------:R-:W-:-:S08]  /*0420*/  DFMA R12, -R8, R14, 1 ;  /* 0x3ff00000080c742b */ /* 0x000fd0000000010e */
        /* <DEDUP_REMOVED lines=12> */
[----:B01----:R-:W-:Y:S05]  /*04f0*/  CALL.REL.NOINC `($__internal_0_$__cuda_sm20_div_rn_f64_full) ;  /* 0x00000000000c7944 */ /* 0x003fea0003c00000 */
.L_x_7:
[----:B------:R-:W-:Y:S05]  /*0500*/  BSYNC.RECONVERGENT B0 ;  /* 0x0000000000007941 */ /* 0x000fea0003800200 */
.L_x_6:
[----:B------:R-:W-:Y:S01]  /*0510*/  STG.E.64 desc[UR4][R4.64], R2 ;  /* 0x0000000204007986 */ /* 0x000fe2000c101b04 */
[----:B------:R-:W-:Y:S05]  /*0520*/  EXIT ;  /* 0x000000000000794d */ /* 0x000fea0003800000 */
        .weak           $__internal_0_$__cuda_sm20_div_rn_f64_full
        .type           $__internal_0_$__cuda_sm20_div_rn_f64_full,@function
        .size           $__internal_0_$__cuda_sm20_div_rn_f64_full,(.L_x_14 - $__internal_0_$__cuda_sm20_div_rn_f64_full)
$__internal_0_$__cuda_sm20_div_rn_f64_full:
[C---:B------:R-:W-:Y:S01]  /*0530*/  FSETP.GEU.AND P0, PT, |R11|.reuse, 1.469367938527859385e-39, PT ;  /* 0x001000000b00780b */ /* 0x040fe20003f0e200 */
[----:B------:R-:W-:Y:S01]  /*0540*/  IMAD.MOV.U32 R18, RZ, RZ, 0x1 ;  /* 0x00000001ff127424 */ /* 0x000fe200078e00ff */
[----:B------:R-:W-:Y:S01]  /*0550*/  LOP3.LUT R8, R11, 0x800fffff, RZ, 0xc0, !PT ;  /* 0x800fffff0b087812 */ /* 0x000fe200078ec0ff */
[----:B------:R-:W-:Y:S01]  /*0560*/  BSSY.RECONVERGENT B1, `(.L_x_8) ;  /* 0x0000055000017945 */ /* 0x000fe20003800200 */
[C---:B------:R-:W-:Y:S02]  /*0570*/  FSETP.GEU.AND P2, PT, |R13|.reuse, 1.469367938527859385e-39, PT ;  /* 0x001000000d00780b */ /* 0x040fe40003f4e200 */
[----:B------:R-:W-:Y:S01]  /*0580*/  LOP3.LUT R9, R8, 0x3ff00000, RZ, 0xfc, !PT ;  /* 0x3ff0000008097812 */ /* 0x000fe200078efcff */
[----:B------:R-:W-:Y:S01]  /*0590*/  IMAD.MOV.U32 R8, RZ, RZ, R10 ;  /* 0x000000ffff087224 */ /* 0x000fe200078e000a */
[----:B------:R-:W-:Y:S02]  /*05a0*/  LOP3.LUT R16, R13, 0x7ff00000, RZ, 0xc0, !PT ;  /* 0x7ff000000d107812 */ /* 0x000fe400078ec0ff */
[----:B------:R-:W-:-:S03]  /*05b0*/  LOP3.LUT R17, R11, 0x7ff00000, RZ, 0xc0, !PT ;  /* 0x7ff000000b117812 */ /* 0x000fc600078ec0ff */
[----:B------:R-:W-:Y:S01]  /*05c0*/  @!P0 DMUL R8, R10, 8.98846567431157953865e+307 ;  /* 0x7fe000000a088828 */ /* 0x000fe20000000000 */
[C---:B------:R-:W-:Y:S01]  /*05d0*/  ISETP.GE.U32.AND P1, PT, R16.reuse, R17, PT ;  /* 0x000000111000720c */ /* 0x040fe20003f26070 */
[----:B------:R-:W-:Y:S02]  /*05e0*/  IMAD.MOV.U32 R24, RZ, RZ, R16 ;  /* 0x000000ffff187224 */ /* 0x000fe400078e0010 */
[----:B------:R-:W-:Y:S01]  /*05f0*/  @!P2 LOP3.LUT R15, R11, 0x7ff00000, RZ, 0xc0, !PT ;  /* 0x7ff000000b0fa812 */ /* 0x000fe200078ec0ff */
[----:B------:R-:W-:Y:S01]  /*0600*/  IMAD.MOV.U32 R25, RZ, RZ, R17 ;  /* 0x000000ffff197224 */ /* 0x000fe200078e0011 */
[----:B------:R-:W0:Y:S02]  /*0610*/  MUFU.RCP64H R19, R9 ;  /* 0x0000000900137308 */ /* 0x000e240000001800 */
[----:B------:R-:W-:Y:S01]  /*0620*/  @!P2 ISETP.GE.U32.AND P3, PT, R16, R15, PT ;  /* 0x0000000f1000a20c */ /* 0x000fe20003f66070 */
[----:B------:R-:W-:Y:S01]  /*0630*/  IMAD.MOV.U32 R15, RZ, RZ, 0x1ca00000 ;  /* 0x1ca00000ff0f7424 */ /* 0x000fe200078e00ff */
[----:B------:R-:W-:-:S04]  /*0640*/  @!P0 LOP3.LUT R25, R9, 0x7ff00000, RZ, 0xc0, !PT ;  /* 0x7ff0000009198812 */ /* 0x000fc800078ec0ff */
[----:B------:R-:W-:-:S04]  /*0650*/  @!P2 SEL R21, R15, 0x63400000, !P3 ;  /* 0x634000000f15a807 */ /* 0x000fc80005800000 */
[----:B------:R-:W-:-:S04]  /*0660*/  @!P2 LOP3.LUT R22, R21, 0x80000000, R13, 0xf8, !PT ;  /* 0x800000001516a812 */ /* 0x000fc800078ef80d */
[----:B------:R-:W-:Y:S01]  /*0670*/  @!P2 LOP3.LUT R23, R22, 0x100000, RZ, 0xfc, !PT ;  /* 0x001000001617a812 */ /* 0x000fe200078efcff */
[----:B0-----:R-:W-:Y:S01]  /*0680*/  DFMA R2, R18, -R8, 1 ;  /* 0x3ff000001202742b */ /* 0x001fe20000000808 */
[----:B------:R-:W-:-:S07]  /*0690*/  @!P2 IMAD.MOV.U32 R22, RZ, RZ, RZ ;  /* 0x000000ffff16a224 */ /* 0x000fce00078e00ff */
[----:B------:R-:W-:-:S08]  /*06a0*/  DFMA R2, R2, R2, R2 ;  /* 0x000000020202722b */ /* 0x000fd00000000002 */
[----:B------:R-:W-:Y:S01]  /*06b0*/  DFMA R18, R18, R2, R18 ;  /* 0x000000021212722b */ /* 0x000fe20000000012 */
[----:B------:R-:W-:Y:S01]  /*06c0*/  SEL R3, R15, 0x63400000, !P1 ;  /* 0x634000000f037807 */ /* 0x000fe20004800000 */
[----:B------:R-:W-:-:S03]  /*06d0*/  IMAD.MOV.U32 R2, RZ, RZ, R12 ;  /* 0x000000ffff027224 */ /* 0x000fc600078e000c */
[----:B------:R-:W-:-:S03]  /*06e0*/  LOP3.LUT R3, R3, 0x800fffff, R13, 0xf8, !PT ;  /* 0x800fffff03037812 */ /* 0x000fc600078ef80d */
[----:B------:R-:W-:-:S03]  /*06f0*/  DFMA R20, R18, -R8, 1 ;  /* 0x3ff000001214742b */ /* 0x000fc60000000808 */
[----:B------:R-:W-:-:S05]  /*0700*/  @!P2 DFMA R2, R2, 2, -R22 ;  /* 0x400000000202a82b */ /* 0x000fca0000000816 */
[----:B------:R-:W-:-:S05]  /*0710*/  DFMA R18, R18, R20, R18 ;  /* 0x000000141212722b */ /* 0x000fca0000000012 */
[----:B------:R-:W-:-:S03]  /*0720*/  @!P2 LOP3.LUT R24, R3, 0x7ff00000, RZ, 0xc0, !PT ;  /* 0x7ff000000318a812 */ /* 0x000fc600078ec0ff */
[----:B------:R-:W-:Y:S02]  /*0730*/  DMUL R20, R18, R2 ;  /* 0x0000000212147228 */ /* 0x000fe40000000000 */
[----:B------:R-:W-:-:S05]  /*0740*/  VIADD R17, R24, 0xffffffff ;  /* 0xffffffff18117836 */ /* 0x000fca0000000000 */
[----:B------:R-:W-:Y:S01]  /*0750*/  ISETP.GT.U32.AND P0, PT, R17, 0x7feffffe, PT ;  /* 0x7feffffe1100780c */ /* 0x000fe20003f04070 */
[----:B------:R-:W-:Y:S01]  /*0760*/  VIADD R17, R25, 0xffffffff ;  /* 0xffffffff19117836 */ /* 0x000fe20000000000 */
[----:B------:R-:W-:-:S04]  /*0770*/  DFMA R22, R20, -R8, R2 ;  /* 0x800000081416722b */ /* 0x000fc80000000002 */
[----:B------:R-:W-:-:S04]  /*0780*/  ISETP.GT.U32.OR P0, PT, R17, 0x7feffffe, P0 ;  /* 0x7feffffe1100780c */ /* 0x000fc80000704470 */
[----:B------:R-:W-:-:S09]  /*0790*/  DFMA R18, R18, R22, R20 ;  /* 0x000000161212722b */ /* 0x000fd20000000014 */
[----:B------:R-:W-:Y:S05]  /*07a0*/  @P0 BRA `(.L_x_9) ;  /* 0x00000000006c0947 */ /* 0x000fea0003800000 */
[----:B------:R-:W-:Y:S01]  /*07b0*/  LOP3.LUT R13, R11, 0x7ff00000, RZ, 0xc0, !PT ;  /* 0x7ff000000b0d7812 */ /* 0x000fe200078ec0ff */
[----:B------:R-:W-:-:S03]  /*07c0*/  IMAD.MOV.U32 R20, RZ, RZ, RZ ;  /* 0x000000ffff147224 */ /* 0x000fc600078e00ff */
[CC--:B------:R-:W-:Y:S02]  /*07d0*/  VIADDMNMX R12, R16.reuse, -R13.reuse, 0xb9600000, !PT ;  /* 0xb9600000100c7446 */ /* 0x0c0fe4000780090d */
[----:B------:R-:W-:Y:S02]  /*07e0*/  ISETP.GE.U32.AND P0, PT, R16, R13, PT ;  /* 0x0000000d1000720c */ /* 0x000fe40003f06070 */
[----:B------:R-:W-:Y:S02]  /*07f0*/  VIMNMX R12, PT, PT, R12, 0x46a00000, PT ;  /* 0x46a000000c0c7848 */ /* 0x000fe40003fe0100 */
[----:B------:R-:W-:-:S05]  /*0800*/  SEL R15, R15, 0x63400000, !P0 ;  /* 0x634000000f0f7807 */ /* 0x000fca0004000000 */
[----:B------:R-:W-:-:S04]  /*0810*/  IMAD.IADD R12, R12, 0x1, -R15 ;  /* 0x000000010c0c7824 */ /* 0x000fc800078e0a0f */
[----:B------:R-:W-:-:S06]  /*0820*/  VIADD R21, R12, 0x7fe00000 ;  /* 0x7fe000000c157836 */ /* 0x000fcc0000000000 */
[----:B------:R-:W-:-:S10]  /*0830*/  DMUL R16, R18, R20 ;  /* 0x0000001412107228 */ /* 0x000fd40000000000 */
[----:B------:R-:W-:-:S13]  /*0840*/  FSETP.GTU.AND P0, PT, |R17|, 1.469367938527859385e-39, PT ;  /* 0x001000001100780b */ /* 0x000fda0003f0c200 */
[----:B------:R-:W-:Y:S05]  /*0850*/  @P0 BRA `(.L_x_10) ;  /* 0x0000000000940947 */ /* 0x000fea0003800000 */
[----:B------:R-:W-:Y:S01]  /*0860*/  DFMA R2, R18, -R8, R2 ;  /* 0x800000081202722b */ /* 0x000fe20000000002 */
[----:B------:R-:W-:-:S09]  /*0870*/  IMAD.MOV.U32 R20, RZ, RZ, RZ ;  /* 0x000000ffff147224 */ /* 0x000fd200078e00ff */
[C---:B------:R-:W-:Y:S02]  /*0880*/  FSETP.NEU.AND P0, PT, R3.reuse, RZ, PT ;  /* 0x000000ff0300720b */ /* 0x040fe40003f0d000 */
[----:B------:R-:W-:-:S04]  /*0890*/  LOP3.LUT R11, R3, 0x80000000, R11, 0x48, !PT ;  /* 0x80000000030b7812 */ /* 0x000fc800078e480b */
[----:B------:R-:W-:-:S07]  /*08a0*/  LOP3.LUT R21, R11, R21, RZ, 0xfc, !PT ;  /* 0x000000150b157212 */ /* 0x000fce00078efcff */
[----:B------:R-:W-:Y:S05]  /*08b0*/  @!P0 BRA `(.L_x_10) ;  /* 0x00000000007c8947 */ /* 0x000fea0003800000 */
[----:B------:R-:W-:Y:S02]  /*08c0*/  IMAD.MOV R3, RZ, RZ, -R12 ;  /* 0x000000ffff037224 */ /* 0x000fe400078e0a0c */
[----:B------:R-:W-:-:S06]  /*08d0*/  IMAD.MOV.U32 R2, RZ, RZ, RZ ;  /* 0x000000ffff027224 */ /* 0x000fcc00078e00ff */
[----:B------:R-:W-:Y:S02]  /*08e0*/  DFMA R2, R16, -R2, R18 ;  /* 0x800000021002722b */ /* 0x000fe40000000012 */
[----:B------:R-:W-:-:S04]  /*08f0*/  DMUL.RP R18, R18, R20 ;  /* 0x0000001412127228 */ /* 0x000fc80000008000 */
[----:B------:R-:W-:-:S04]  /*0900*/  IADD3 R2, PT, PT, -R12, -0x43300000, RZ ;  /* 0xbcd000000c027810 */ /* 0x000fc80007ffe1ff */
[----:B------:R-:W-:Y:S02]  /*0910*/  FSETP.NEU.AND P0, PT, |R3|, R2, PT ;  /* 0x000000020300720b */ /* 0x000fe40003f0d200 */
[----:B------:R-:W-:Y:S02]  /*0920*/  LOP3.LUT R11, R19, R11, RZ, 0x3c, !PT ;  /* 0x0000000b130b7212 */ /* 0x000fe400078e3cff */
[----:B------:R-:W-:Y:S02]  /*0930*/  FSEL R16, R18, R16, !P0 ;  /* 0x0000001012107208 */ /* 0x000fe40004000000 */
[----:B------:R-:W-:Y:S01]  /*0940*/  FSEL R17, R11, R17, !P0 ;  /* 0x000000110b117208 */ /* 0x000fe20004000000 */
[----:B------:R-:W-:Y:S06]  /*0950*/  BRA `(.L_x_10) ;  /* 0x0000000000547947 */ /* 0x000fec0003800000 */
.L_x_9:
[----:B------:R-:W-:-:S14]  /*0960*/  DSETP.NAN.AND P0, PT, R12, R12, PT ;  /* 0x0000000c0c00722a */ /* 0x000fdc0003f08000 */
[----:B------:R-:W-:Y:S05]  /*0970*/  @P0 BRA `(.L_x_11) ;  /* 0x0000000000440947 */ /* 0x000fea0003800000 */
[----:B------:R-:W-:-:S14]  /*0980*/  DSETP.NAN.AND P0, PT, R10, R10, PT ;  /* 0x0000000a0a00722a */ /* 0x000fdc0003f08000 */
[----:B------:R-:W-:Y:S05]  /*0990*/  @P0 BRA `(.L_x_12) ;  /* 0x0000000000300947 */ /* 0x000fea0003800000 */
[----:B------:R-:W-:Y:S01]  /*09a0*/  ISETP.NE.AND P0, PT, R24, R25, PT ;  /* 0x000000191800720c */ /* 0x000fe20003f05270 */
[----:B------:R-:W-:Y:S02]  /*09b0*/  IMAD.MOV.U32 R16, RZ, RZ, 0x0 ;  /* 0x00000000ff107424 */ /* 0x000fe400078e00ff */
[----:B------:R-:W-:-:S10]  /*09c0*/  IMAD.MOV.U32 R17, RZ, RZ, -0x80000 ;  /* 0xfff80000ff117424 */ /* 0x000fd400078e00ff */
[----:B------:R-:W-:Y:S05]  /*09d0*/  @!P0 BRA `(.L_x_10) ;  /* 0x0000000000348947 */ /* 0x000fea0003800000 */
[----:B------:R-:W-:Y:S02]  /*09e0*/  ISETP.NE.AND P0, PT, R24, 0x7ff00000, PT ;  /* 0x7ff000001800780c */ /* 0x000fe40003f05270 */
[----:B------:R-:W-:Y:S02]  /*09f0*/  LOP3.LUT R17, R13, 0x80000000, R11, 0x48, !PT ;  /* 0x800000000d117812 */ /* 0x000fe400078e480b */
[----:B------:R-:W-:-:S13]  /*0a00*/  ISETP.EQ.OR P0, PT, R25, RZ, !P0 ;  /* 0x000000ff1900720c */ /* 0x000fda0004702670 */
[----:B------:R-:W-:Y:S01]  /*0a10*/  @P0 LOP3.LUT R2, R17, 0x7ff00000, RZ, 0xfc, !PT ;  /* 0x7ff0000011020812 */ /* 0x000fe200078efcff */
[----:B------:R-:W-:Y:S02]  /*0a20*/  @!P0 IMAD.MOV.U32 R16, RZ, RZ, RZ ;  /* 0x000000ffff108224 */ /* 0x000fe400078e00ff */
[----:B------:R-:W-:Y:S02]  /*0a30*/  @P0 IMAD.MOV.U32 R16, RZ, RZ, RZ ;  /* 0x000000ffff100224 */ /* 0x000fe400078e00ff */
[----:B------:R-:W-:Y:S01]  /*0a40*/  @P0 IMAD.MOV.U32 R17, RZ, RZ, R2 ;  /* 0x000000ffff110224 */ /* 0x000fe200078e0002 */
[----:B------:R-:W-:Y:S06]  /*0a50*/  BRA `(.L_x_10) ;  /* 0x0000000000147947 */ /* 0x000fec0003800000 */
.L_x_12:
[----:B------:R-:W-:Y:S01]  /*0a60*/  LOP3.LUT R17, R11, 0x80000, RZ, 0xfc, !PT ;  /* 0x000800000b117812 */ /* 0x000fe200078efcff */
[----:B------:R-:W-:Y:S01]  /*0a70*/  IMAD.MOV.U32 R16, RZ, RZ, R10 ;  /* 0x000000ffff107224 */ /* 0x000fe200078e000a */
[----:B------:R-:W-:Y:S06]  /*0a80*/  BRA `(.L_x_10) ;  /* 0x0000000000087947 */ /* 0x000fec0003800000 */
.L_x_11:
[----:B------:R-:W-:Y:S01]  /*0a90*/  LOP3.LUT R17, R13, 0x80000, RZ, 0xfc, !PT ;  /* 0x000800000d117812 */ /* 0x000fe200078efcff */
[----:B------:R-:W-:-:S07]  /*0aa0*/  IMAD.MOV.U32 R16, RZ, RZ, R12 ;  /* 0x000000ffff107224 */ /* 0x000fce00078e000c */
.L_x_10:
[----:B------:R-:W-:Y:S05]  /*0ab0*/  BSYNC.RECONVERGENT B1 ;  /* 0x0000000000017941 */ /* 0x000fea0003800200 */
.L_x_8:
[----:B------:R-:W-:Y:S02]  /*0ac0*/  IMAD.MOV.U32 R15, RZ, RZ, 0x0 ;  /* 0x00000000ff0f7424 */ /* 0x000fe400078e00ff */
[----:B------:R-:W-:Y:S02]  /*0ad0*/  IMAD.MOV.U32 R2, RZ, RZ, R16 ;  /* 0x000000ffff027224 */ /* 0x000fe400078e0010 */
[----:B------:R-:W-:Y:S01]  /*0ae0*/  IMAD.MOV.U32 R3, RZ, RZ, R17 ;  /* 0x000000ffff037224 */ /* 0x000fe200078e0011 */
[----:B------:R-:W-:Y:S06]  /*0af0*/  RET.REL.NODEC R14 `(_Z9pull_iterP4edgePdS1_PiidS2_) ;  /* 0xfffffff40e407950 */ /* 0x000fec0003c3ffff */
.L_x_13:
        /* <DEDUP_REMOVED lines=16> */
.L_x_14:


//--------------------- .nv.shared.reserved.0     --------------------------
	.section	.nv.shared.reserved.0,"aw",@nobits
	.weak		__nv_reservedSMEM_offset_0_alias
	.size		__nv_reservedSMEM_offset_0_alias, 0, 64
	.other		__nv_reservedSMEM_offset_0_alias,@"STO_CUDA_RESERVED_SHARED STV_DEFAULT"
__nv_reservedSMEM_offset_0_alias:
	.zero		0
	.zero		64


//--------------------- .nv.constant0._Z11swap_resultPdS_i --------------------------
	.section	.nv.constant0._Z11swap_resultPdS_i,"a",@progbits
	.sectionflags	@""
	.align	4
.nv.constant0._Z11swap_resultPdS_i:
	.zero		916


//--------------------- .nv.constant0._Z9pull_iterP4edgePdS1_PiidS2_ --------------------------
	.section	.nv.constant0._Z9pull_iterP4edgePdS1_PiidS2_,"a",@progbits
	.sectionflags	@""
	.align	4
.nv.constant0._Z9pull_iterP4edgePdS1_PiidS2_:
	.zero		952


//--------------------- SYMBOLS --------------------------

	.type		.nv.reservedSmem.offset0,@object
	.size		.nv.reservedSmem.offset0,0x4
